//
// Generated by NVIDIA NVVM Compiler
//
// Compiler Build ID: CL-36424714
// Cuda compilation tools, release 13.0, V13.0.88
// Based on NVVM 20.0.0
//

.version 9.0
.target sm_100
.address_size 64

	// .globl	_Z12vecAddKernelPfS_S_i

.visible .entry _Z12vecAddKernelPfS_S_i(
	.param .u64 .ptr .align 1 _Z12vecAddKernelPfS_S_i_param_0,
	.param .u64 .ptr .align 1 _Z12vecAddKernelPfS_S_i_param_1,
	.param .u64 .ptr .align 1 _Z12vecAddKernelPfS_S_i_param_2,
	.param .u32 _Z12vecAddKernelPfS_S_i_param_3
)
{
	.reg .b32 	%r<2>;
	.reg .b32 	%f<4>;
	.reg .b64 	%rd<11>;

	ld.param.u64 	%rd1, [_Z12vecAddKernelPfS_S_i_param_0];
	ld.param.u64 	%rd2, [_Z12vecAddKernelPfS_S_i_param_1];
	ld.param.u64 	%rd3, [_Z12vecAddKernelPfS_S_i_param_2];
	cvta.to.global.u64 	%rd4, %rd3;
	cvta.to.global.u64 	%rd5, %rd2;
	cvta.to.global.u64 	%rd6, %rd1;
	mov.u32 	%r1, %tid.x;
	mul.wide.u32 	%rd7, %r1, 4;
	add.s64 	%rd8, %rd6, %rd7;
	ld.global.f32 	%f1, [%rd8];
	add.s64 	%rd9, %rd5, %rd7;
	ld.global.f32 	%f2, [%rd9];
	add.f32 	%f3, %f1, %f2;
	add.s64 	%rd10, %rd4, %rd7;
	st.global.f32 	[%rd10], %f3;
	ret;

}


// ===== COMPILED SASS (sm_100) =====

	.target	sm_100

	.elftype	@"ET_EXEC"


//--------------------- .note.nv.tkinfo           --------------------------
	.section	.note.nv.tkinfo,"",@"SHT_NOTE"
	.sectionflags	@"SHF_NOTE_NV_TKINFO"
	.tkinfo
        /*0018*/ 	.word	0x00000002
        /*0030*/ 	.string	""
        /*0030*/ 	.string	"ptxas"
        /*0030*/ 	.string	"Cuda compilation tools, release 13.0, V13.0.88"
        /*0030*/ 	.string	"Build cuda_13.0.r13.0/compiler.36424714_0"
        /*0030*/ 	.string	"-arch sm_100 -m 64 "



//--------------------- .note.nv.cuinfo           --------------------------
	.section	.note.nv.cuinfo,"",@"SHT_NOTE"
	.sectionflags	@"SHF_NOTE_NV_CUINFO"
        /*0018*/ 	.short	0x0002
        /*001a*/ 	.short	0x0064
        /*001c*/ 	.short	0x0082
	.zero		2


//--------------------- .nv.info                  --------------------------
	.section	.nv.info,"",@"SHT_CUDA_INFO"
	.align	4


	//----- nvinfo : EIATTR_REGCOUNT
	.align		4
        /*0000*/ 	.byte	0x04, 0x2f
        /*0002*/ 	.short	(.L_1 - .L_0)
	.align		4
.L_0:
        /*0004*/ 	.word	index@(_Z12vecAddKernelPfS_S_i)
        /*0008*/ 	.word	0x0000000c


	//----- nvinfo : EIATTR_FRAME_SIZE
	.align		4
.L_1:
        /*000c*/ 	.byte	0x04, 0x11
        /*000e*/ 	.short	(.L_3 - .L_2)
	.align		4
.L_2:
        /*0010*/ 	.word	index@(_Z12vecAddKernelPfS_S_i)
        /*0014*/ 	.word	0x00000000


	//----- nvinfo : EIATTR_MIN_STACK_SIZE
	.align		4
.L_3:
        /*0018*/ 	.byte	0x04, 0x12
        /*001a*/ 	.short	(.L_5 - .L_4)
	.align		4
.L_4:
        /*001c*/ 	.word	index@(_Z12vecAddKernelPfS_S_i)
        /*0020*/ 	.word	0x00000000
.L_5:


//--------------------- .nv.compat                --------------------------
	.section	.nv.compat,"",@"SHT_CUDA_COMPAT_INFO"
	.align	4
        /*0000*/ 	.byte	0x02, 0x09, 0x00, 0x00, 0x02, 0x02, 0x01, 0x00, 0x02, 0x05, 0x05, 0x00, 0x03, 0x07, 0x01, 0x01
        /*0010*/ 	.byte	0x02, 0x03, 0x00, 0x00, 0x02, 0x06, 0x01, 0x00, 0x04, 0x0b, 0x08, 0x00, 0x09, 0x00, 0x00, 0x00
        /*0020*/ 	.byte	0x00, 0x00, 0x00, 0x00


//--------------------- .nv.info._Z12vecAddKernelPfS_S_i --------------------------
	.section	.nv.info._Z12vecAddKernelPfS_S_i,"",@"SHT_CUDA_INFO"
	.sectionflags	@""
	.align	4


	//----- nvinfo : EIATTR_CUDA_API_VERSION
	.align		4
        /*0000*/ 	.byte	0x04, 0x37
        /*0002*/ 	.short	(.L_7 - .L_6)
.L_6:
        /*0004*/ 	.word	0x00000082


	//----- nvinfo : EIATTR_KPARAM_INFO
	.align		4
.L_7:
        /*0008*/ 	.byte	0x04, 0x17
        /*000a*/ 	.short	(.L_9 - .L_8)
.L_8:
        /*000c*/ 	.word	0x00000000
        /*0010*/ 	.short	0x0003
        /*0012*/ 	.short	0x0018
        /*0014*/ 	.byte	0x00, 0xf0, 0x11, 0x00


	//----- nvinfo : EIATTR_KPARAM_INFO
	.align		4
.L_9:
        /*0018*/ 	.byte	0x04, 0x17
        /*001a*/ 	.short	(.L_11 - .L_10)
.L_10:
        /*001c*/ 	.word	0x00000000
        /*0020*/ 	.short	0x0002
        /*0022*/ 	.short	0x0010
        /*0024*/ 	.byte	0x00, 0xf5, 0x21, 0x00


	//----- nvinfo : EIATTR_KPARAM_INFO
	.align		4
.L_11:
        /*0028*/ 	.byte	0x04, 0x17
        /*002a*/ 	.short	(.L_13 - .L_12)
.L_12:
        /*002c*/ 	.word	0x00000000
        /*0030*/ 	.short	0x0001
        /*0032*/ 	.short	0x0008
        /*0034*/ 	.byte	0x00, 0xf5, 0x21, 0x00


	//----- nvinfo : EIATTR_KPARAM_INFO
	.align		4
.L_13:
        /*0038*/ 	.byte	0x04, 0x17
        /*003a*/ 	.short	(.L_15 - .L_14)
.L_14:
        /*003c*/ 	.word	0x00000000
        /*0040*/ 	.short	0x0000
        /*0042*/ 	.short	0x0000
        /*0044*/ 	.byte	0x00, 0xf5, 0x21, 0x00


	//----- nvinfo : EIATTR_SPARSE_MMA_MASK
	.align		4
.L_15:
        /*0048*/ 	.byte	0x03, 0x50
        /*004a*/ 	.short	0x0000


	//----- nvinfo : EIATTR_MAXREG_COUNT
	.align		4
        /*004c*/ 	.byte	0x03, 0x1b
        /*004e*/ 	.short	0x00ff


	//----- nvinfo : EIATTR_MERCURY_ISA_VERSION
	.align		4
        /*0050*/ 	.byte	0x03, 0x5f
        /*0052*/ 	.short	0x0101


	//----- nvinfo : EIATTR_VRC_CTA_INIT_COUNT
	.align		4
        /*0054*/ 	.byte	0x02, 0x4a
	.zero		1
	.zero		1


	//----- nvinfo : EIATTR_EXIT_INSTR_OFFSETS
	.align		4
        /*0058*/ 	.byte	0x04, 0x1c
        /*005a*/ 	.short	(.L_17 - .L_16)


	//   ....[0]....
.L_16:
        /*005c*/ 	.word	0x000000d0


	//----- nvinfo : EIATTR_CBANK_PARAM_SIZE
	.align		4
.L_17:
        /*0060*/ 	.byte	0x03, 0x19
        /*0062*/ 	.short	0x001c


	//----- nvinfo : EIATTR_PARAM_CBANK
	.align		4
        /*0064*/ 	.byte	0x04, 0x0a
        /*0066*/ 	.short	(.L_19 - .L_18)
	.align		4
.L_18:
        /*0068*/ 	.word	index@(.nv.constant0._Z12vecAddKernelPfS_S_i)
        /*006c*/ 	.short	0x0380
        /*006e*/ 	.short	0x001c


	//----- nvinfo : EIATTR_SW_WAR
	.align		4
.L_19:
        /*0070*/ 	.byte	0x04, 0x36
        /*0072*/ 	.short	(.L_21 - .L_20)
.L_20:
        /*0074*/ 	.word	0x00000008
.L_21:


//--------------------- .nv.callgraph             --------------------------
	.section	.nv.callgraph,"",@"SHT_CUDA_CALLGRAPH"
	.align	4
	.sectionentsize	8
	.align		4
        /*0000*/ 	.word	0x00000000
	.align		4
        /*0004*/ 	.word	0xffffffff
	.align		4
        /*0008*/ 	.word	0x00000000
	.align		4
        /*000c*/ 	.word	0xfffffffe
	.align		4
        /*0010*/ 	.word	0x00000000
	.align		4
        /*0014*/ 	.word	0xfffffffd
	.align		4
        /*0018*/ 	.word	0x00000000
	.align		4
        /*001c*/ 	.word	0xfffffffc


//--------------------- .text._Z12vecAddKernelPfS_S_i --------------------------
	.section	.text._Z12vecAddKernelPfS_S_i,"ax",@progbits
	.align	128
        .global         _Z12vecAddKernelPfS_S_i
        .type           _Z12vecAddKernelPfS_S_i,@function
        .size           _Z12vecAddKernelPfS_S_i,(.L_x_1 - _Z12vecAddKernelPfS_S_i)
        .other          _Z12vecAddKernelPfS_S_i,@"STO_CUDA_ENTRY STV_DEFAULT"
_Z12vecAddKernelPfS_S_i:
.text._Z12vecAddKernelPfS_S_i:
[----:B------:R-:W-:Y:S01]  /*0000*/  LDC R1, c[0x0][0x37c] ;  /* 0x0000df00ff017b82 */ /* 0x000fe20000000800 */
[----:B------:R-:W0:Y:S07]  /*0010*/  S2R R9, SR_TID.X ;  /* 0x0000000000097919 */ /* 0x000e2e0000002100 */
[----:B------:R-:W0:Y:S01]  /*0020*/  LDC.64 R2, c[0x0][0x380] ;  /* 0x0000e000ff027b82 */ /* 0x000e220000000a00 */
[----:B------:R-:W1:Y:S07]  /*0030*/  LDCU.64 UR4, c[0x0][0x358] ;  /* 0x00006b00ff0477ac */ /* 0x000e6e0008000a00 */
[----:B------:R-:W2:Y:S08]  /*0040*/  LDC.64 R4, c[0x0][0x388] ;  /* 0x0000e200ff047b82 */ /* 0x000eb00000000a00 */
[----:B------:R-:W3:Y:S01]  /*0050*/  LDC.64 R6, c[0x0][0x390] ;  /* 0x0000e400ff067b82 */ /* 0x000ee20000000a00 */
[----:B0-----:R-:W-:-:S04]  /*0060*/  IMAD.WIDE.U32 R2, R9, 0x4, R2 ;  /* 0x0000000409027825 */ /* 0x001fc800078e0002 */
[C---:B--2---:R-:W-:Y:S02]  /*0070*/  IMAD.WIDE.U32 R4, R9.reuse, 0x4, R4 ;  /* 0x0000000409047825 */ /* 0x044fe400078e0004 */
[----:B-1----:R-:W2:Y:S04]  /*0080*/  LDG.E R2, desc[UR4][R2.64] ;  /* 0x0000000402027981 */ /* 0x002ea8000c1e1900 */
[----:B------:R-:W2:Y:S01]  /*0090*/  LDG.E R5, desc[UR4][R4.64] ;  /* 0x0000000404057981 */ /* 0x000ea2000c1e1900 */
[----:B---3--:R-:W-:-:S04]  /*00a0*/  IMAD.WIDE.U32 R6, R9, 0x4, R6 ;  /* 0x0000000409067825 */ /* 0x008fc800078e0006 */
[----:B--2---:R-:W-:-:S05]  /*00b0*/  FADD R9, R2, R5 ;  /* 0x0000000502097221 */ /* 0x004fca0000000000 */
[----:B------:R-:W-:Y:S01]  /*00c0*/  STG.E desc[UR4][R6.64], R9 ;  /* 0x0000000906007986 */ /* 0x000fe2000c101904 */
[----:B------:R-:W-:Y:S05]  /*00d0*/  EXIT ;  /* 0x000000000000794d */ /* 0x000fea0003800000 */
.L_x_0:
[----:B------:R-:W-:-:S00]  /*00e0*/  BRA `(.L_x_0) ;  /* 0xfffffffc00fc7947 */ /* 0x000fc0000383ffff */
[----:B------:R-:W-:-:S00]  /*00f0*/  NOP ;  /* 0x0000000000007918 */ /* 0x000fc00000000000 */
        /* <DEDUP_REMOVED lines=8> */
.L_x_1:


//--------------------- .nv.shared.reserved.0     --------------------------
	.section	.nv.shared.reserved.0,"aw",@nobits
	.weak		__nv_reservedSMEM_offset_0_alias
	.size		__nv_reservedSMEM_offset_0_alias, 0, 64
	.other		__nv_reservedSMEM_offset_0_alias,@"STO_CUDA_RESERVED_SHARED STV_DEFAULT"
__nv_reservedSMEM_offset_0_alias:
	.zero		0
	.zero		64


//--------------------- .nv.constant0._Z12vecAddKernelPfS_S_i --------------------------
	.section	.nv.constant0._Z12vecAddKernelPfS_S_i,"a",@progbits
	.sectionflags	@""
	.align	4
.nv.constant0._Z12vecAddKernelPfS_S_i:
	.zero		924


//--------------------- SYMBOLS --------------------------

	.type		.nv.reservedSmem.offset0,@object
	.size		.nv.reservedSmem.offset0,0x4
